//
// Generated by NVIDIA NVVM Compiler
//
// Compiler Build ID: CL-36424714
// Cuda compilation tools, release 13.0, V13.0.88
// Based on NVVM 20.0.0
//

.version 9.0
.target sm_100
.address_size 64

	// .globl	_Z13h_cuda_matmulPfS_S_iii
// _ZZ13h_cuda_matmulPfS_S_iiiE8imcol_sh has been demoted
// _ZZ13h_cuda_matmulPfS_S_iiiE9kernel_sh has been demoted

.visible .entry _Z13h_cuda_matmulPfS_S_iii(
	.param .u64 .ptr .align 1 _Z13h_cuda_matmulPfS_S_iii_param_0,
	.param .u64 .ptr .align 1 _Z13h_cuda_matmulPfS_S_iii_param_1,
	.param .u64 .ptr .align 1 _Z13h_cuda_matmulPfS_S_iii_param_2,
	.param .u32 _Z13h_cuda_matmulPfS_S_iii_param_3,
	.param .u32 _Z13h_cuda_matmulPfS_S_iii_param_4,
	.param .u32 _Z13h_cuda_matmulPfS_S_iii_param_5
)
{
	.reg .pred 	%p<21>;
	.reg .b32 	%r<49>;
	.reg .b32 	%f<16>;
	.reg .b64 	%rd<13>;
	// demoted variable
	.shared .align 4 .b8 _ZZ13h_cuda_matmulPfS_S_iiiE8imcol_sh[1024];
	// demoted variable
	.shared .align 4 .b8 _ZZ13h_cuda_matmulPfS_S_iiiE9kernel_sh[1024];
	ld.param.u64 	%rd3, [_Z13h_cuda_matmulPfS_S_iii_param_0];
	ld.param.u64 	%rd4, [_Z13h_cuda_matmulPfS_S_iii_param_1];
	ld.param.u64 	%rd5, [_Z13h_cuda_matmulPfS_S_iii_param_2];
	ld.param.u32 	%r24, [_Z13h_cuda_matmulPfS_S_iii_param_3];
	ld.param.u32 	%r25, [_Z13h_cuda_matmulPfS_S_iii_param_4];
	ld.param.u32 	%r26, [_Z13h_cuda_matmulPfS_S_iii_param_5];
	mov.u32 	%r27, %ctaid.y;
	mov.u32 	%r28, %ntid.y;
	mov.u32 	%r1, %tid.y;
	mad.lo.s32 	%r2, %r27, %r28, %r1;
	mov.u32 	%r29, %ctaid.x;
	mov.u32 	%r30, %ntid.x;
	mov.u32 	%r3, %tid.x;
	mad.lo.s32 	%r4, %r29, %r30, %r3;
	setp.lt.s32 	%p2, %r26, 1;
	mov.f32 	%f14, 0f00000000;
	@%p2 bra 	$L__BB0_10;
	add.s32 	%r32, %r26, 15;
	shr.u32 	%r5, %r32, 4;
	setp.lt.s32 	%p3, %r2, %r24;
	mul.lo.s32 	%r6, %r26, %r2;
	shl.b32 	%r33, %r1, 6;
	mov.u32 	%r34, _ZZ13h_cuda_matmulPfS_S_iiiE8imcol_sh;
	add.s32 	%r7, %r34, %r33;
	shl.b32 	%r35, %r3, 2;
	add.s32 	%r8, %r7, %r35;
	setp.lt.s32 	%p4, %r4, %r25;
	mov.u32 	%r36, _ZZ13h_cuda_matmulPfS_S_iiiE9kernel_sh;
	add.s32 	%r10, %r36, %r35;
	add.s32 	%r9, %r10, %r33;
	and.pred  	%p1, %p3, %p4;
	cvta.to.global.u64 	%rd1, %rd3;
	cvta.to.global.u64 	%rd2, %rd4;
	mov.f32 	%f14, 0f00000000;
	mov.b32 	%r44, 0;
	not.pred 	%p12, %p1;
$L__BB0_2:
	setp.ge.s32 	%p5, %r2, %r24;
	shl.b32 	%r46, %r44, 4;
	add.s32 	%r13, %r46, %r3;
	setp.ge.s32 	%p6, %r13, %r26;
	or.pred  	%p7, %p5, %p6;
	@%p7 bra 	$L__BB0_4;
	add.s32 	%r38, %r13, %r6;
	mul.wide.u32 	%rd6, %r38, 4;
	add.s64 	%rd7, %rd1, %rd6;
	ld.global.f32 	%f8, [%rd7];
	st.shared.f32 	[%r8], %f8;
$L__BB0_4:
	setp.ge.s32 	%p8, %r4, %r25;
	add.s32 	%r14, %r46, %r1;
	setp.ge.s32 	%p9, %r14, %r26;
	or.pred  	%p10, %p8, %p9;
	@%p10 bra 	$L__BB0_6;
	mad.lo.s32 	%r40, %r14, %r25, %r4;
	mul.wide.s32 	%rd8, %r40, 4;
	add.s64 	%rd9, %rd2, %rd8;
	ld.global.f32 	%f9, [%rd9];
	st.shared.f32 	[%r9], %f9;
$L__BB0_6:
	bar.sync 	0;
	setp.ge.s32 	%p11, %r46, %r26;
	or.pred  	%p13, %p12, %p11;
	@%p13 bra 	$L__BB0_9;
	mov.b32 	%r47, 1;
	mov.u32 	%r45, %r7;
	mov.u32 	%r48, %r10;
$L__BB0_8:
	add.s32 	%r42, %r47, -1;
	ld.shared.f32 	%f10, [%r45];
	ld.shared.f32 	%f11, [%r48];
	fma.rn.f32 	%f14, %f10, %f11, %f14;
	setp.lt.u32 	%p14, %r42, 15;
	add.s32 	%r46, %r46, 1;
	setp.lt.s32 	%p15, %r46, %r26;
	and.pred  	%p16, %p14, %p15;
	add.s32 	%r48, %r48, 64;
	add.s32 	%r47, %r47, 1;
	add.s32 	%r45, %r45, 4;
	@%p16 bra 	$L__BB0_8;
$L__BB0_9:
	bar.sync 	0;
	add.s32 	%r44, %r44, 1;
	setp.ne.s32 	%p17, %r44, %r5;
	@%p17 bra 	$L__BB0_2;
$L__BB0_10:
	setp.ge.s32 	%p18, %r2, %r24;
	setp.ge.s32 	%p19, %r4, %r25;
	or.pred  	%p20, %p18, %p19;
	@%p20 bra 	$L__BB0_12;
	mad.lo.s32 	%r43, %r25, %r2, %r4;
	cvta.to.global.u64 	%rd10, %rd5;
	mul.wide.s32 	%rd11, %r43, 4;
	add.s64 	%rd12, %rd10, %rd11;
	st.global.f32 	[%rd12], %f14;
$L__BB0_12:
	ret;

}


// ===== COMPILED SASS (sm_100) =====

	.target	sm_100

	.elftype	@"ET_EXEC"


//--------------------- .note.nv.tkinfo           --------------------------
	.section	.note.nv.tkinfo,"",@"SHT_NOTE"
	.sectionflags	@"SHF_NOTE_NV_TKINFO"
	.tkinfo
        /*0018*/ 	.word	0x00000002
        /*0030*/ 	.string	""
        /*0030*/ 	.string	"ptxas"
        /*0030*/ 	.string	"Cuda compilation tools, release 13.0, V13.0.88"
        /*0030*/ 	.string	"Build cuda_13.0.r13.0/compiler.36424714_0"
        /*0030*/ 	.string	"-arch sm_100 -m 64 "



//--------------------- .note.nv.cuinfo           --------------------------
	.section	.note.nv.cuinfo,"",@"SHT_NOTE"
	.sectionflags	@"SHF_NOTE_NV_CUINFO"
        /*0018*/ 	.short	0x0002
        /*001a*/ 	.short	0x0064
        /*001c*/ 	.short	0x0082
	.zero		2


//--------------------- .nv.info                  --------------------------
	.section	.nv.info,"",@"SHT_CUDA_INFO"
	.align	4


	//----- nvinfo : EIATTR_REGCOUNT
	.align		4
        /*0000*/ 	.byte	0x04, 0x2f
        /*0002*/ 	.short	(.L_1 - .L_0)
	.align		4
.L_0:
        /*0004*/ 	.word	index@(_Z13h_cuda_matmulPfS_S_iii)
        /*0008*/ 	.word	0x00000016


	//----- nvinfo : EIATTR_FRAME_SIZE
	.align		4
.L_1:
        /*000c*/ 	.byte	0x04, 0x11
        /*000e*/ 	.short	(.L_3 - .L_2)
	.align		4
.L_2:
        /*0010*/ 	.word	index@(_Z13h_cuda_matmulPfS_S_iii)
        /*0014*/ 	.word	0x00000000


	//----- nvinfo : EIATTR_MIN_STACK_SIZE
	.align		4
.L_3:
        /*0018*/ 	.byte	0x04, 0x12
        /*001a*/ 	.short	(.L_5 - .L_4)
	.align		4
.L_4:
        /*001c*/ 	.word	index@(_Z13h_cuda_matmulPfS_S_iii)
        /*0020*/ 	.word	0x00000000
.L_5:


//--------------------- .nv.compat                --------------------------
	.section	.nv.compat,"",@"SHT_CUDA_COMPAT_INFO"
	.align	4
        /*0000*/ 	.byte	0x02, 0x09, 0x00, 0x00, 0x02, 0x02, 0x01, 0x00, 0x02, 0x05, 0x05, 0x00, 0x03, 0x07, 0x01, 0x01
        /*0010*/ 	.byte	0x02, 0x03, 0x00, 0x00, 0x02, 0x06, 0x01, 0x00, 0x04, 0x0b, 0x08, 0x00, 0x09, 0x00, 0x00, 0x00
        /*0020*/ 	.byte	0x00, 0x00, 0x00, 0x00


//--------------------- .nv.info._Z13h_cuda_matmulPfS_S_iii --------------------------
	.section	.nv.info._Z13h_cuda_matmulPfS_S_iii,"",@"SHT_CUDA_INFO"
	.sectionflags	@""
	.align	4


	//----- nvinfo : EIATTR_CUDA_API_VERSION
	.align		4
        /*0000*/ 	.byte	0x04, 0x37
        /*0002*/ 	.short	(.L_7 - .L_6)
.L_6:
        /*0004*/ 	.word	0x00000082


	//----- nvinfo : EIATTR_KPARAM_INFO
	.align		4
.L_7:
        /*0008*/ 	.byte	0x04, 0x17
        /*000a*/ 	.short	(.L_9 - .L_8)
.L_8:
        /*000c*/ 	.word	0x00000000
        /*0010*/ 	.short	0x0005
        /*0012*/ 	.short	0x0020
        /*0014*/ 	.byte	0x00, 0xf0, 0x11, 0x00


	//----- nvinfo : EIATTR_KPARAM_INFO
	.align		4
.L_9:
        /*0018*/ 	.byte	0x04, 0x17
        /*001a*/ 	.short	(.L_11 - .L_10)
.L_10:
        /*001c*/ 	.word	0x00000000
        /*0020*/ 	.short	0x0004
        /*0022*/ 	.short	0x001c
        /*0024*/ 	.byte	0x00, 0xf0, 0x11, 0x00


	//----- nvinfo : EIATTR_KPARAM_INFO
	.align		4
.L_11:
        /*0028*/ 	.byte	0x04, 0x17
        /*002a*/ 	.short	(.L_13 - .L_12)
.L_12:
        /*002c*/ 	.word	0x00000000
        /*0030*/ 	.short	0x0003
        /*0032*/ 	.short	0x0018
        /*0034*/ 	.byte	0x00, 0xf0, 0x11, 0x00


	//----- nvinfo : EIATTR_KPARAM_INFO
	.align		4
.L_13:
        /*0038*/ 	.byte	0x04, 0x17
        /*003a*/ 	.short	(.L_15 - .L_14)
.L_14:
        /*003c*/ 	.word	0x00000000
        /*0040*/ 	.short	0x0002
        /*0042*/ 	.short	0x0010
        /*0044*/ 	.byte	0x00, 0xf5, 0x21, 0x00


	//----- nvinfo : EIATTR_KPARAM_INFO
	.align		4
.L_15:
        /*0048*/ 	.byte	0x04, 0x17
        /*004a*/ 	.short	(.L_17 - .L_16)
.L_16:
        /*004c*/ 	.word	0x00000000
        /*0050*/ 	.short	0x0001
        /*0052*/ 	.short	0x0008
        /*0054*/ 	.byte	0x00, 0xf5, 0x21, 0x00


	//----- nvinfo : EIATTR_KPARAM_INFO
	.align		4
.L_17:
        /*0058*/ 	.byte	0x04, 0x17
        /*005a*/ 	.short	(.L_19 - .L_18)
.L_18:
        /*005c*/ 	.word	0x00000000
        /*0060*/ 	.short	0x0000
        /*0062*/ 	.short	0x0000
        /*0064*/ 	.byte	0x00, 0xf5, 0x21, 0x00


	//----- nvinfo : EIATTR_SPARSE_MMA_MASK
	.align		4
.L_19:
        /*0068*/ 	.byte	0x03, 0x50
        /*006a*/ 	.short	0x0000


	//----- nvinfo : EIATTR_MAXREG_COUNT
	.align		4
        /*006c*/ 	.byte	0x03, 0x1b
        /*006e*/ 	.short	0x00ff


	//----- nvinfo : EIATTR_NUM_BARRIERS
	.align		4
        /*0070*/ 	.byte	0x02, 0x4c
        /*0072*/ 	.byte	0x01
	.zero		1


	//----- nvinfo : EIATTR_MERCURY_ISA_VERSION
	.align		4
        /*0074*/ 	.byte	0x03, 0x5f
        /*0076*/ 	.short	0x0101


	//----- nvinfo : EIATTR_VRC_CTA_INIT_COUNT
	.align		4
        /*0078*/ 	.byte	0x02, 0x4a
	.zero		1
	.zero		1


	//----- nvinfo : EIATTR_EXIT_INSTR_OFFSETS
	.align		4
        /*007c*/ 	.byte	0x04, 0x1c
        /*007e*/ 	.short	(.L_21 - .L_20)


	//   ....[0]....
.L_20:
        /*0080*/ 	.word	0x000004d0


	//   ....[1]....
        /*0084*/ 	.word	0x00000520


	//----- nvinfo : EIATTR_CRS_STACK_SIZE
	.align		4
.L_21:
        /*0088*/ 	.byte	0x04, 0x1e
        /*008a*/ 	.short	(.L_23 - .L_22)
.L_22:
        /*008c*/ 	.word	0x00000000


	//----- nvinfo : EIATTR_CBANK_PARAM_SIZE
	.align		4
.L_23:
        /*0090*/ 	.byte	0x03, 0x19
        /*0092*/ 	.short	0x0024


	//----- nvinfo : EIATTR_PARAM_CBANK
	.align		4
        /*0094*/ 	.byte	0x04, 0x0a
        /*0096*/ 	.short	(.L_25 - .L_24)
	.align		4
.L_24:
        /*0098*/ 	.word	index@(.nv.constant0._Z13h_cuda_matmulPfS_S_iii)
        /*009c*/ 	.short	0x0380
        /*009e*/ 	.short	0x0024


	//----- nvinfo : EIATTR_SW_WAR
	.align		4
.L_25:
        /*00a0*/ 	.byte	0x04, 0x36
        /*00a2*/ 	.short	(.L_27 - .L_26)
.L_26:
        /*00a4*/ 	.word	0x00000008
.L_27:


//--------------------- .nv.callgraph             --------------------------
	.section	.nv.callgraph,"",@"SHT_CUDA_CALLGRAPH"
	.align	4
	.sectionentsize	8
	.align		4
        /*0000*/ 	.word	0x00000000
	.align		4
        /*0004*/ 	.word	0xffffffff
	.align		4
        /*0008*/ 	.word	0x00000000
	.align		4
        /*000c*/ 	.word	0xfffffffe
	.align		4
        /*0010*/ 	.word	0x00000000
	.align		4
        /*0014*/ 	.word	0xfffffffd
	.align		4
        /*0018*/ 	.word	0x00000000
	.align		4
        /*001c*/ 	.word	0xfffffffc


//--------------------- .text._Z13h_cuda_matmulPfS_S_iii --------------------------
	.section	.text._Z13h_cuda_matmulPfS_S_iii,"ax",@progbits
	.align	128
        .global         _Z13h_cuda_matmulPfS_S_iii
        .type           _Z13h_cuda_matmulPfS_S_iii,@function
        .size           _Z13h_cuda_matmulPfS_S_iii,(.L_x_6 - _Z13h_cuda_matmulPfS_S_iii)
        .other          _Z13h_cuda_matmulPfS_S_iii,@"STO_CUDA_ENTRY STV_DEFAULT"
_Z13h_cuda_matmulPfS_S_iii:
.text._Z13h_cuda_matmulPfS_S_iii:
[----:B------:R-:W-:Y:S01]  /*0000*/  LDC R1, c[0x0][0x37c] ;  /* 0x0000df00ff017b82 */ /* 0x000fe20000000800 */
[----:B------:R-:W0:Y:S01]  /*0010*/  S2R R6, SR_TID.Y ;  /* 0x0000000000067919 */ /* 0x000e220000002200 */
[----:B------:R-:W1:Y:S06]  /*0020*/  LDCU UR4, c[0x0][0x3a0] ;  /* 0x00007400ff0477ac */ /* 0x000e6c0008000800 */
[----:B------:R-:W0:Y:S01]  /*0030*/  LDC R3, c[0x0][0x364] ;  /* 0x0000d900ff037b82 */ /* 0x000e220000000800 */
[----:B------:R-:W-:Y:S01]  /*0040*/  IMAD.MOV.U32 R0, RZ, RZ, RZ ;  /* 0x000000ffff007224 */ /* 0x000fe200078e00ff */
[----:B------:R-:W2:Y:S01]  /*0050*/  S2R R7, SR_TID.X ;  /* 0x0000000000077919 */ /* 0x000ea20000002100 */
[----:B------:R-:W3:Y:S05]  /*0060*/  LDCU.64 UR10, c[0x0][0x358] ;  /* 0x00006b00ff0a77ac */ /* 0x000eea0008000a00 */
[----:B------:R-:W0:Y:S08]  /*0070*/  S2UR UR5, SR_CTAID.Y ;  /* 0x00000000000579c3 */ /* 0x000e300000002600 */
[----:B------:R-:W2:Y:S01]  /*0080*/  S2UR UR6, SR_CTAID.X ;  /* 0x00000000000679c3 */ /* 0x000ea20000002500 */
[----:B-1----:R-:W-:-:S07]  /*0090*/  UISETP.GE.AND UP0, UPT, UR4, 0x1, UPT ;  /* 0x000000010400788c */ /* 0x002fce000bf06270 */
[----:B------:R-:W2:Y:S01]  /*00a0*/  LDC R2, c[0x0][0x360] ;  /* 0x0000d800ff027b82 */ /* 0x000ea20000000800 */
[----:B0-----:R-:W-:Y:S02]  /*00b0*/  IMAD R4, R3, UR5, R6 ;  /* 0x0000000503047c24 */ /* 0x001fe4000f8e0206 */
[----:B--2---:R-:W-:Y:S01]  /*00c0*/  IMAD R5, R2, UR6, R7 ;  /* 0x0000000602057c24 */ /* 0x004fe2000f8e0207 */
[----:B---3--:R-:W-:Y:S06]  /*00d0*/  BRA.U !UP0, `(.L_x_0) ;  /* 0x0000000108f07547 */ /* 0x008fec000b800000 */
[----:B------:R-:W0:Y:S01]  /*00e0*/  S2UR UR8, SR_CgaCtaId ;  /* 0x00000000000879c3 */ /* 0x000e220000008800 */
[----:B------:R-:W1:Y:S01]  /*00f0*/  LDCU.64 UR12, c[0x0][0x398] ;  /* 0x00007300ff0c77ac */ /* 0x000e620008000a00 */
[----:B------:R-:W-:Y:S01]  /*0100*/  IMAD.MOV.U32 R0, RZ, RZ, RZ ;  /* 0x000000ffff007224 */ /* 0x000fe200078e00ff */
[----:B------:R-:W-:Y:S01]  /*0110*/  UMOV UR5, 0x400 ;  /* 0x0000040000057882 */ /* 0x000fe20000000000 */
[----:B------:R-:W-:Y:S02]  /*0120*/  UIADD3 UR4, UPT, UPT, UR4, 0xf, URZ ;  /* 0x0000000f04047890 */ /* 0x000fe4000fffe0ff */
[----:B------:R-:W-:Y:S01]  /*0130*/  UIADD3 UR7, UPT, UPT, UR5, 0x400, URZ ;  /* 0x0000040005077890 */ /* 0x000fe2000fffe0ff */
[----:B-1----:R-:W-:-:S04]  /*0140*/  ISETP.GE.AND P0, PT, R5, UR13, PT ;  /* 0x0000000d05007c0c */ /* 0x002fc8000bf06270 */
[----:B------:R-:W-:Y:S01]  /*0150*/  ISETP.LT.AND P0, PT, R4, UR12, !P0 ;  /* 0x0000000c04007c0c */ /* 0x000fe2000c701270 */
[----:B0-----:R-:W-:Y:S02]  /*0160*/  ULEA UR7, UR8, UR7, 0x18 ;  /* 0x0000000708077291 */ /* 0x001fe4000f8ec0ff */
[----:B------:R-:W-:Y:S02]  /*0170*/  ULEA UR6, UR8, UR5, 0x18 ;  /* 0x0000000508067291 */ /* 0x000fe4000f8ec0ff */
[----:B------:R-:W-:Y:S02]  /*0180*/  USHF.R.U32.HI UR5, URZ, 0x4, UR4 ;  /* 0x00000004ff057899 */ /* 0x000fe40008011604 */
[----:B------:R-:W-:Y:S01]  /*0190*/  LEA R11, R7, UR7, 0x2 ;  /* 0x00000007070b7c11 */ /* 0x000fe2000f8e10ff */
[----:B------:R-:W-:Y:S01]  /*01a0*/  UMOV UR4, URZ ;  /* 0x000000ff00047c82 */ /* 0x000fe20008000000 */
[----:B------:R-:W-:-:S03]  /*01b0*/  LEA R10, R6, UR6, 0x6 ;  /* 0x00000006060a7c11 */ /* 0x000fc6000f8e30ff */
[----:B------:R-:W-:Y:S01]  /*01c0*/  IMAD R13, R6, 0x40, R11 ;  /* 0x00000040060d7824 */ /* 0x000fe200078e020b */
[----:B------:R-:W-:-:S07]  /*01d0*/  LEA R12, R7, R10, 0x2 ;  /* 0x0000000a070c7211 */ /* 0x000fce00078e10ff */
.L_x_4:
[----:B0-----:R-:W0:Y:S01]  /*01e0*/  LDCU UR7, c[0x0][0x3a0] ;  /* 0x00007400ff0777ac */ /* 0x001e220008000800 */
[----:B------:R-:W1:Y:S01]  /*01f0*/  LDCU UR8, c[0x0][0x398] ;  /* 0x00007300ff0877ac */ /* 0x000e620008000800 */
[----:B------:R-:W-:Y:S01]  /*0200*/  USHF.L.U32 UR6, UR4, 0x4, URZ ;  /* 0x0000000404067899 */ /* 0x000fe200080006ff */
[----:B------:R-:W2:Y:S05]  /*0210*/  LDCU UR9, c[0x0][0x39c] ;  /* 0x00007380ff0977ac */ /* 0x000eaa0008000800 */
[----:B------:R-:W-:Y:S01]  /*0220*/  MOV R15, UR6 ;  /* 0x00000006000f7c02 */ /* 0x000fe20008000f00 */
[----:B------:R-:W-:-:S03]  /*0230*/  VIADD R17, R7, UR6 ;  /* 0x0000000607117c36 */ /* 0x000fc60008000000 */
[----:B------:R-:W-:Y:S02]  /*0240*/  IADD3 R14, PT, PT, R15, R6, RZ ;  /* 0x000000060f0e7210 */ /* 0x000fe40007ffe0ff */
[----:B0-----:R-:W-:Y:S02]  /*0250*/  ISETP.GE.AND P1, PT, R17, UR7, PT ;  /* 0x0000000711007c0c */ /* 0x001fe4000bf26270 */
[----:B------:R-:W-:Y:S02]  /*0260*/  ISETP.GE.AND P2, PT, R14, UR7, PT ;  /* 0x000000070e007c0c */ /* 0x000fe4000bf46270 */
[----:B-1----:R-:W-:Y:S02]  /*0270*/  ISETP.GE.OR P1, PT, R4, UR8, P1 ;  /* 0x0000000804007c0c */ /* 0x002fe40008f26670 */
[----:B--2---:R-:W-:-:S11]  /*0280*/  ISETP.GE.OR P2, PT, R5, UR9, P2 ;  /* 0x0000000905007c0c */ /* 0x004fd60009746670 */
[----:B------:R-:W0:Y:S01]  /*0290*/  @!P1 LDC.64 R8, c[0x0][0x380] ;  /* 0x0000e000ff089b82 */ /* 0x000e220000000a00 */
[----:B------:R-:W-:Y:S02]  /*02a0*/  @!P1 IMAD R17, R4, UR7, R17 ;  /* 0x0000000704119c24 */ /* 0x000fe4000f8e0211 */
[----:B------:R-:W-:-:S05]  /*02b0*/  @!P2 IMAD R19, R14, UR9, R5 ;  /* 0x000000090e13ac24 */ /* 0x000fca000f8e0205 */
[----:B------:R-:W1:Y:S01]  /*02c0*/  @!P2 LDC.64 R2, c[0x0][0x388] ;  /* 0x0000e200ff02ab82 */ /* 0x000e620000000a00 */
[----:B0-----:R-:W-:-:S06]  /*02d0*/  @!P1 IMAD.WIDE.U32 R8, R17, 0x4, R8 ;  /* 0x0000000411089825 */ /* 0x001fcc00078e0008 */
[----:B------:R-:W2:Y:S01]  /*02e0*/  @!P1 LDG.E R9, desc[UR10][R8.64] ;  /* 0x0000000a08099981 */ /* 0x000ea2000c1e1900 */
[----:B-1----:R-:W-:-:S06]  /*02f0*/  @!P2 IMAD.WIDE R2, R19, 0x4, R2 ;  /* 0x000000041302a825 */ /* 0x002fcc00078e0202 */
[----:B------:R-:W3:Y:S01]  /*0300*/  @!P2 LDG.E R2, desc[UR10][R2.64] ;  /* 0x0000000a0202a981 */ /* 0x000ee2000c1e1900 */
[----:B------:R-:W-:Y:S01]  /*0310*/  ISETP.GE.OR P3, PT, R15, UR7, !P0 ;  /* 0x000000070f007c0c */ /* 0x000fe2000c766670 */
[----:B------:R-:W-:Y:S01]  /*0320*/  UIADD3 UR4, UPT, UPT, UR4, 0x1, URZ ;  /* 0x0000000104047890 */ /* 0x000fe2000fffe0ff */
[----:B------:R-:W-:Y:S03]  /*0330*/  BSSY.RECONVERGENT B0, `(.L_x_1) ;  /* 0x0000014000007945 */ /* 0x000fe60003800200 */
[----:B------:R-:W-:Y:S01]  /*0340*/  UISETP.NE.AND UP0, UPT, UR4, UR5, UPT ;  /* 0x000000050400728c */ /* 0x000fe2000bf05270 */
[----:B--2---:R0:W-:Y:S04]  /*0350*/  @!P1 STS [R12], R9 ;  /* 0x000000090c009388 */ /* 0x0041e80000000800 */
[----:B---3--:R0:W-:Y:S01]  /*0360*/  @!P2 STS [R13], R2 ;  /* 0x000000020d00a388 */ /* 0x0081e20000000800 */
[----:B------:R-:W-:Y:S06]  /*0370*/  BAR.SYNC.DEFER_BLOCKING 0x0 ;  /* 0x0000000000007b1d */ /* 0x000fec0000010000 */
[----:B------:R-:W-:Y:S05]  /*0380*/  @P3 BRA `(.L_x_2) ;  /* 0x0000000000383947 */ /* 0x000fea0003800000 */
[----:B0-----:R-:W-:Y:S01]  /*0390*/  IMAD.MOV.U32 R2, RZ, RZ, 0x1 ;  /* 0x00000001ff027424 */ /* 0x001fe200078e00ff */
[----:B------:R-:W-:Y:S01]  /*03a0*/  MOV R3, R10 ;  /* 0x0000000a00037202 */ /* 0x000fe20000000f00 */
[----:B------:R-:W-:-:S07]  /*03b0*/  IMAD.MOV.U32 R8, RZ, RZ, R11 ;  /* 0x000000ffff087224 */ /* 0x000fce00078e000b */
.L_x_3:
[----:B------:R0:W-:Y:S01]  /*03c0*/  LDS R17, [R3] ;  /* 0x0000000003117984 */ /* 0x0001e20000000800 */
[----:B------:R-:W-:Y:S01]  /*03d0*/  VIADD R15, R15, 0x1 ;  /* 0x000000010f0f7836 */ /* 0x000fe20000000000 */
[C---:B------:R-:W-:Y:S02]  /*03e0*/  IADD3 R9, PT, PT, R2.reuse, -0x1, RZ ;  /* 0xffffffff02097810 */ /* 0x040fe40007ffe0ff */
[----:B------:R1:W2:Y:S01]  /*03f0*/  LDS R14, [R8] ;  /* 0x00000000080e7984 */ /* 0x0002a20000000800 */
[----:B------:R-:W-:Y:S02]  /*0400*/  IADD3 R2, PT, PT, R2, 0x1, RZ ;  /* 0x0000000102027810 */ /* 0x000fe40007ffe0ff */
[----:B------:R-:W-:Y:S01]  /*0410*/  ISETP.GE.U32.AND P1, PT, R9, 0xf, PT ;  /* 0x0000000f0900780c */ /* 0x000fe20003f26070 */
[----:B0-----:R-:W-:Y:S01]  /*0420*/  VIADD R3, R3, 0x4 ;  /* 0x0000000403037836 */ /* 0x001fe20000000000 */
[----:B------:R-:W-:Y:S02]  /*0430*/  ISETP.LT.AND P2, PT, R15, UR7, PT ;  /* 0x000000070f007c0c */ /* 0x000fe4000bf41270 */
[----:B-1----:R-:W-:Y:S01]  /*0440*/  IADD3 R8, PT, PT, R8, 0x40, RZ ;  /* 0x0000004008087810 */ /* 0x002fe20007ffe0ff */
[----:B--2---:R-:W-:-:S10]  /*0450*/  FFMA R0, R17, R14, R0 ;  /* 0x0000000e11007223 */ /* 0x004fd40000000000 */
[----:B------:R-:W-:Y:S05]  /*0460*/  @!P1 BRA P2, `(.L_x_3) ;  /* 0xfffffffc00d49947 */ /* 0x000fea000103ffff */
.L_x_2:
[----:B------:R-:W-:Y:S05]  /*0470*/  BSYNC.RECONVERGENT B0 ;  /* 0x0000000000007941 */ /* 0x000fea0003800200 */
.L_x_1:
[----:B------:R-:W-:Y:S06]  /*0480*/  BAR.SYNC.DEFER_BLOCKING 0x0 ;  /* 0x0000000000007b1d */ /* 0x000fec0000010000 */
[----:B------:R-:W-:Y:S05]  /*0490*/  BRA.U UP0, `(.L_x_4) ;  /* 0xfffffffd00507547 */ /* 0x000fea000b83ffff */
.L_x_0:
[----:B------:R-:W1:Y:S02]  /*04a0*/  LDCU.64 UR6, c[0x0][0x398] ;  /* 0x00007300ff0677ac */ /* 0x000e640008000a00 */
[----:B-1----:R-:W-:-:S04]  /*04b0*/  ISETP.GE.AND P0, PT, R5, UR7, PT ;  /* 0x0000000705007c0c */ /* 0x002fc8000bf06270 */
[----:B------:R-:W-:-:S13]  /*04c0*/  ISETP.GE.OR P0, PT, R4, UR6, P0 ;  /* 0x0000000604007c0c */ /* 0x000fda0008706670 */
[----:B------:R-:W-:Y:S05]  /*04d0*/  @P0 EXIT ;  /* 0x000000000000094d */ /* 0x000fea0003800000 */
[----:B0-----:R-:W0:Y:S01]  /*04e0*/  LDC.64 R2, c[0x0][0x390] ;  /* 0x0000e400ff027b82 */ /* 0x001e220000000a00 */
[----:B------:R-:W-:-:S04]  /*04f0*/  IMAD R5, R4, UR7, R5 ;  /* 0x0000000704057c24 */ /* 0x000fc8000f8e0205 */
[----:B0-----:R-:W-:-:S05]  /*0500*/  IMAD.WIDE R2, R5, 0x4, R2 ;  /* 0x0000000405027825 */ /* 0x001fca00078e0202 */
[----:B------:R-:W-:Y:S01]  /*0510*/  STG.E desc[UR10][R2.64], R0 ;  /* 0x0000000002007986 */ /* 0x000fe2000c10190a */
[----:B------:R-:W-:Y:S05]  /*0520*/  EXIT ;  /* 0x000000000000794d */ /* 0x000fea0003800000 */
.L_x_5:
[----:B------:R-:W-:-:S00]  /*0530*/  BRA `(.L_x_5) ;  /* 0xfffffffc00fc7947 */ /* 0x000fc0000383ffff */
[----:B------:R-:W-:-:S00]  /*0540*/  NOP ;  /* 0x0000000000007918 */ /* 0x000fc00000000000 */
        /* <DEDUP_REMOVED lines=11> */
.L_x_6:


//--------------------- .nv.shared._Z13h_cuda_matmulPfS_S_iii --------------------------
	.section	.nv.shared._Z13h_cuda_matmulPfS_S_iii,"aw",@nobits
	.sectionflags	@""
	.align	4
.nv.shared._Z13h_cuda_matmulPfS_S_iii:
	.zero		3072


//--------------------- .nv.shared.reserved.0     --------------------------
	.section	.nv.shared.reserved.0,"aw",@nobits
	.weak		__nv_reservedSMEM_offset_0_alias
	.size		__nv_reservedSMEM_offset_0_alias, 0, 64
	.other		__nv_reservedSMEM_offset_0_alias,@"STO_CUDA_RESERVED_SHARED STV_DEFAULT"
__nv_reservedSMEM_offset_0_alias:
	.zero		0
	.zero		64


//--------------------- .nv.constant0._Z13h_cuda_matmulPfS_S_iii --------------------------
	.section	.nv.constant0._Z13h_cuda_matmulPfS_S_iii,"a",@progbits
	.sectionflags	@""
	.align	4
.nv.constant0._Z13h_cuda_matmulPfS_S_iii:
	.zero		932


//--------------------- SYMBOLS --------------------------

	.type		.nv.reservedSmem.offset0,@object
	.size		.nv.reservedSmem.offset0,0x4
	.type		.nv.reservedSmem.cap,@object
	.size		.nv.reservedSmem.cap,0x4
